//
// Generated by NVIDIA NVVM Compiler
//
// Compiler Build ID: CL-36424714
// Cuda compilation tools, release 13.0, V13.0.88
// Based on NVVM 20.0.0
//

.version 9.0
.target sm_100
.address_size 64

	// .globl	_Z10update_velifffPfS_

.visible .entry _Z10update_velifffPfS_(
	.param .u32 _Z10update_velifffPfS__param_0,
	.param .f32 _Z10update_velifffPfS__param_1,
	.param .f32 _Z10update_velifffPfS__param_2,
	.param .f32 _Z10update_velifffPfS__param_3,
	.param .u64 .ptr .align 1 _Z10update_velifffPfS__param_4,
	.param .u64 .ptr .align 1 _Z10update_velifffPfS__param_5
)
{
	.reg .pred 	%p<3>;
	.reg .b32 	%r<11>;
	.reg .b32 	%f<7>;
	.reg .b64 	%rd<8>;

	ld.param.u32 	%r6, [_Z10update_velifffPfS__param_0];
	ld.param.f32 	%f1, [_Z10update_velifffPfS__param_1];
	ld.param.f32 	%f2, [_Z10update_velifffPfS__param_3];
	ld.param.u64 	%rd3, [_Z10update_velifffPfS__param_4];
	ld.param.u64 	%rd4, [_Z10update_velifffPfS__param_5];
	mov.u32 	%r7, %tid.x;
	mov.u32 	%r8, %ctaid.x;
	mov.u32 	%r1, %ntid.x;
	mad.lo.s32 	%r10, %r8, %r1, %r7;
	setp.ge.s32 	%p1, %r10, %r6;
	@%p1 bra 	$L__BB0_3;
	mov.u32 	%r9, %nctaid.x;
	mul.lo.s32 	%r3, %r1, %r9;
	cvta.to.global.u64 	%rd1, %rd4;
	cvta.to.global.u64 	%rd2, %rd3;
$L__BB0_2:
	mul.wide.s32 	%rd5, %r10, 4;
	add.s64 	%rd6, %rd1, %rd5;
	ld.global.f32 	%f3, [%rd6];
	add.s64 	%rd7, %rd2, %rd5;
	ld.global.f32 	%f4, [%rd7];
	mul.f32 	%f5, %f1, %f4;
	fma.rn.f32 	%f6, %f2, %f5, %f3;
	st.global.f32 	[%rd6], %f6;
	add.s32 	%r10, %r10, %r3;
	setp.lt.s32 	%p2, %r10, %r6;
	@%p2 bra 	$L__BB0_2;
$L__BB0_3:
	ret;

}


// ===== COMPILED SASS (sm_100) =====

	.target	sm_100

	.elftype	@"ET_EXEC"


//--------------------- .note.nv.tkinfo           --------------------------
	.section	.note.nv.tkinfo,"",@"SHT_NOTE"
	.sectionflags	@"SHF_NOTE_NV_TKINFO"
	.tkinfo
        /*0018*/ 	.word	0x00000002
        /*0030*/ 	.string	""
        /*0030*/ 	.string	"ptxas"
        /*0030*/ 	.string	"Cuda compilation tools, release 13.0, V13.0.88"
        /*0030*/ 	.string	"Build cuda_13.0.r13.0/compiler.36424714_0"
        /*0030*/ 	.string	"-arch sm_100 -m 64 "



//--------------------- .note.nv.cuinfo           --------------------------
	.section	.note.nv.cuinfo,"",@"SHT_NOTE"
	.sectionflags	@"SHF_NOTE_NV_CUINFO"
        /*0018*/ 	.short	0x0002
        /*001a*/ 	.short	0x0064
        /*001c*/ 	.short	0x0082
	.zero		2


//--------------------- .nv.info                  --------------------------
	.section	.nv.info,"",@"SHT_CUDA_INFO"
	.align	4


	//----- nvinfo : EIATTR_REGCOUNT
	.align		4
        /*0000*/ 	.byte	0x04, 0x2f
        /*0002*/ 	.short	(.L_1 - .L_0)
	.align		4
.L_0:
        /*0004*/ 	.word	index@(_Z10update_velifffPfS_)
        /*0008*/ 	.word	0x00000010


	//----- nvinfo : EIATTR_FRAME_SIZE
	.align		4
.L_1:
        /*000c*/ 	.byte	0x04, 0x11
        /*000e*/ 	.short	(.L_3 - .L_2)
	.align		4
.L_2:
        /*0010*/ 	.word	index@(_Z10update_velifffPfS_)
        /*0014*/ 	.word	0x00000000


	//----- nvinfo : EIATTR_MIN_STACK_SIZE
	.align		4
.L_3:
        /*0018*/ 	.byte	0x04, 0x12
        /*001a*/ 	.short	(.L_5 - .L_4)
	.align		4
.L_4:
        /*001c*/ 	.word	index@(_Z10update_velifffPfS_)
        /*0020*/ 	.word	0x00000000
.L_5:


//--------------------- .nv.compat                --------------------------
	.section	.nv.compat,"",@"SHT_CUDA_COMPAT_INFO"
	.align	4
        /*0000*/ 	.byte	0x02, 0x09, 0x00, 0x00, 0x02, 0x02, 0x01, 0x00, 0x02, 0x05, 0x05, 0x00, 0x03, 0x07, 0x01, 0x01
        /*0010*/ 	.byte	0x02, 0x03, 0x00, 0x00, 0x02, 0x06, 0x01, 0x00, 0x04, 0x0b, 0x08, 0x00, 0x09, 0x00, 0x00, 0x00
        /*0020*/ 	.byte	0x00, 0x00, 0x00, 0x00


//--------------------- .nv.info._Z10update_velifffPfS_ --------------------------
	.section	.nv.info._Z10update_velifffPfS_,"",@"SHT_CUDA_INFO"
	.sectionflags	@""
	.align	4


	//----- nvinfo : EIATTR_CUDA_API_VERSION
	.align		4
        /*0000*/ 	.byte	0x04, 0x37
        /*0002*/ 	.short	(.L_7 - .L_6)
.L_6:
        /*0004*/ 	.word	0x00000082


	//----- nvinfo : EIATTR_KPARAM_INFO
	.align		4
.L_7:
        /*0008*/ 	.byte	0x04, 0x17
        /*000a*/ 	.short	(.L_9 - .L_8)
.L_8:
        /*000c*/ 	.word	0x00000000
        /*0010*/ 	.short	0x0005
        /*0012*/ 	.short	0x0018
        /*0014*/ 	.byte	0x00, 0xf5, 0x21, 0x00


	//----- nvinfo : EIATTR_KPARAM_INFO
	.align		4
.L_9:
        /*0018*/ 	.byte	0x04, 0x17
        /*001a*/ 	.short	(.L_11 - .L_10)
.L_10:
        /*001c*/ 	.word	0x00000000
        /*0020*/ 	.short	0x0004
        /*0022*/ 	.short	0x0010
        /*0024*/ 	.byte	0x00, 0xf5, 0x21, 0x00


	//----- nvinfo : EIATTR_KPARAM_INFO
	.align		4
.L_11:
        /*0028*/ 	.byte	0x04, 0x17
        /*002a*/ 	.short	(.L_13 - .L_12)
.L_12:
        /*002c*/ 	.word	0x00000000
        /*0030*/ 	.short	0x0003
        /*0032*/ 	.short	0x000c
        /*0034*/ 	.byte	0x00, 0xf0, 0x11, 0x00


	//----- nvinfo : EIATTR_KPARAM_INFO
	.align		4
.L_13:
        /*0038*/ 	.byte	0x04, 0x17
        /*003a*/ 	.short	(.L_15 - .L_14)
.L_14:
        /*003c*/ 	.word	0x00000000
        /*0040*/ 	.short	0x0002
        /*0042*/ 	.short	0x0008
        /*0044*/ 	.byte	0x00, 0xf0, 0x11, 0x00


	//----- nvinfo : EIATTR_KPARAM_INFO
	.align		4
.L_15:
        /*0048*/ 	.byte	0x04, 0x17
        /*004a*/ 	.short	(.L_17 - .L_16)
.L_16:
        /*004c*/ 	.word	0x00000000
        /*0050*/ 	.short	0x0001
        /*0052*/ 	.short	0x0004
        /*0054*/ 	.byte	0x00, 0xf0, 0x11, 0x00


	//----- nvinfo : EIATTR_KPARAM_INFO
	.align		4
.L_17:
        /*0058*/ 	.byte	0x04, 0x17
        /*005a*/ 	.short	(.L_19 - .L_18)
.L_18:
        /*005c*/ 	.word	0x00000000
        /*0060*/ 	.short	0x0000
        /*0062*/ 	.short	0x0000
        /*0064*/ 	.byte	0x00, 0xf0, 0x11, 0x00


	//----- nvinfo : EIATTR_SPARSE_MMA_MASK
	.align		4
.L_19:
        /*0068*/ 	.byte	0x03, 0x50
        /*006a*/ 	.short	0x0000


	//----- nvinfo : EIATTR_MAXREG_COUNT
	.align		4
        /*006c*/ 	.byte	0x03, 0x1b
        /*006e*/ 	.short	0x00ff


	//----- nvinfo : EIATTR_MERCURY_ISA_VERSION
	.align		4
        /*0070*/ 	.byte	0x03, 0x5f
        /*0072*/ 	.short	0x0101


	//----- nvinfo : EIATTR_VRC_CTA_INIT_COUNT
	.align		4
        /*0074*/ 	.byte	0x02, 0x4a
	.zero		1
	.zero		1


	//----- nvinfo : EIATTR_EXIT_INSTR_OFFSETS
	.align		4
        /*0078*/ 	.byte	0x04, 0x1c
        /*007a*/ 	.short	(.L_21 - .L_20)


	//   ....[0]....
.L_20:
        /*007c*/ 	.word	0x00000070


	//   ....[1]....
        /*0080*/ 	.word	0x00000190


	//----- nvinfo : EIATTR_CRS_STACK_SIZE
	.align		4
.L_21:
        /*0084*/ 	.byte	0x04, 0x1e
        /*0086*/ 	.short	(.L_23 - .L_22)
.L_22:
        /*0088*/ 	.word	0x00000000


	//----- nvinfo : EIATTR_CBANK_PARAM_SIZE
	.align		4
.L_23:
        /*008c*/ 	.byte	0x03, 0x19
        /*008e*/ 	.short	0x0020


	//----- nvinfo : EIATTR_PARAM_CBANK
	.align		4
        /*0090*/ 	.byte	0x04, 0x0a
        /*0092*/ 	.short	(.L_25 - .L_24)
	.align		4
.L_24:
        /*0094*/ 	.word	index@(.nv.constant0._Z10update_velifffPfS_)
        /*0098*/ 	.short	0x0380
        /*009a*/ 	.short	0x0020


	//----- nvinfo : EIATTR_SW_WAR
	.align		4
.L_25:
        /*009c*/ 	.byte	0x04, 0x36
        /*009e*/ 	.short	(.L_27 - .L_26)
.L_26:
        /*00a0*/ 	.word	0x00000008
.L_27:


//--------------------- .nv.callgraph             --------------------------
	.section	.nv.callgraph,"",@"SHT_CUDA_CALLGRAPH"
	.align	4
	.sectionentsize	8
	.align		4
        /*0000*/ 	.word	0x00000000
	.align		4
        /*0004*/ 	.word	0xffffffff
	.align		4
        /*0008*/ 	.word	0x00000000
	.align		4
        /*000c*/ 	.word	0xfffffffe
	.align		4
        /*0010*/ 	.word	0x00000000
	.align		4
        /*0014*/ 	.word	0xfffffffd
	.align		4
        /*0018*/ 	.word	0x00000000
	.align		4
        /*001c*/ 	.word	0xfffffffc


//--------------------- .text._Z10update_velifffPfS_ --------------------------
	.section	.text._Z10update_velifffPfS_,"ax",@progbits
	.align	128
        .global         _Z10update_velifffPfS_
        .type           _Z10update_velifffPfS_,@function
        .size           _Z10update_velifffPfS_,(.L_x_2 - _Z10update_velifffPfS_)
        .other          _Z10update_velifffPfS_,@"STO_CUDA_ENTRY STV_DEFAULT"
_Z10update_velifffPfS_:
.text._Z10update_velifffPfS_:
[----:B------:R-:W-:Y:S01]  /*0000*/  LDC R1, c[0x0][0x37c] ;  /* 0x0000df00ff017b82 */ /* 0x000fe20000000800 */
[----:B------:R-:W0:Y:S07]  /*0010*/  S2R R0, SR_TID.X ;  /* 0x0000000000007919 */ /* 0x000e2e0000002100 */
[----:B------:R-:W0:Y:S01]  /*0020*/  S2UR UR4, SR_CTAID.X ;  /* 0x00000000000479c3 */ /* 0x000e220000002500 */
[----:B------:R-:W1:Y:S07]  /*0030*/  LDCU UR5, c[0x0][0x380] ;  /* 0x00007000ff0577ac */ /* 0x000e6e0008000800 */
[----:B------:R-:W0:Y:S02]  /*0040*/  LDC R11, c[0x0][0x360] ;  /* 0x0000d800ff0b7b82 */ /* 0x000e240000000800 */
[----:B0-----:R-:W-:-:S05]  /*0050*/  IMAD R0, R11, UR4, R0 ;  /* 0x000000040b007c24 */ /* 0x001fca000f8e0200 */
[----:B-1----:R-:W-:-:S13]  /*0060*/  ISETP.GE.AND P0, PT, R0, UR5, PT ;  /* 0x0000000500007c0c */ /* 0x002fda000bf06270 */
[----:B------:R-:W-:Y:S05]  /*0070*/  @P0 EXIT ;  /* 0x000000000000094d */ /* 0x000fea0003800000 */
[----:B------:R-:W0:Y:S01]  /*0080*/  LDC.64 R8, c[0x0][0x390] ;  /* 0x0000e400ff087b82 */ /* 0x000e220000000a00 */
[----:B------:R-:W1:Y:S01]  /*0090*/  LDCU UR4, c[0x0][0x370] ;  /* 0x00006e00ff0477ac */ /* 0x000e620008000800 */
[----:B------:R-:W2:Y:S06]  /*00a0*/  LDCU.64 UR6, c[0x0][0x358] ;  /* 0x00006b00ff0677ac */ /* 0x000eac0008000a00 */
[----:B------:R-:W3:Y:S01]  /*00b0*/  LDC.64 R6, c[0x0][0x398] ;  /* 0x0000e600ff067b82 */ /* 0x000ee20000000a00 */
[----:B------:R-:W4:Y:S01]  /*00c0*/  LDCU UR8, c[0x0][0x384] ;  /* 0x00007080ff0877ac */ /* 0x000f220008000800 */
[----:B------:R-:W0:Y:S01]  /*00d0*/  LDCU UR9, c[0x0][0x38c] ;  /* 0x00007180ff0977ac */ /* 0x000e220008000800 */
[----:B-1----:R-:W-:-:S07]  /*00e0*/  IMAD R11, R11, UR4, RZ ;  /* 0x000000040b0b7c24 */ /* 0x002fce000f8e02ff */
.L_x_0:
[----:B0-----:R-:W-:-:S04]  /*00f0*/  IMAD.WIDE R4, R0, 0x4, R8 ;  /* 0x0000000400047825 */ /* 0x001fc800078e0208 */
[----:B-1-3--:R-:W-:Y:S02]  /*0100*/  IMAD.WIDE R2, R0, 0x4, R6 ;  /* 0x0000000400027825 */ /* 0x00afe400078e0206 */
[----:B--2---:R-:W4:Y:S04]  /*0110*/  LDG.E R4, desc[UR6][R4.64] ;  /* 0x0000000604047981 */ /* 0x004f28000c1e1900 */
[----:B------:R-:W2:Y:S01]  /*0120*/  LDG.E R10, desc[UR6][R2.64] ;  /* 0x00000006020a7981 */ /* 0x000ea2000c1e1900 */
[----:B------:R-:W-:-:S04]  /*0130*/  IADD3 R0, PT, PT, R11, R0, RZ ;  /* 0x000000000b007210 */ /* 0x000fc80007ffe0ff */
[----:B------:R-:W-:Y:S01]  /*0140*/  ISETP.GE.AND P0, PT, R0, UR5, PT ;  /* 0x0000000500007c0c */ /* 0x000fe2000bf06270 */
[----:B----4-:R-:W-:-:S04]  /*0150*/  FMUL R13, R4, UR8 ;  /* 0x00000008040d7c20 */ /* 0x010fc80008400000 */
[----:B--2---:R-:W-:-:S05]  /*0160*/  FFMA R13, R13, UR9, R10 ;  /* 0x000000090d0d7c23 */ /* 0x004fca000800000a */
[----:B------:R1:W-:Y:S03]  /*0170*/  STG.E desc[UR6][R2.64], R13 ;  /* 0x0000000d02007986 */ /* 0x0003e6000c101906 */
[----:B------:R-:W-:Y:S05]  /*0180*/  @!P0 BRA `(.L_x_0) ;  /* 0xfffffffc00d88947 */ /* 0x000fea000383ffff */
[----:B------:R-:W-:Y:S05]  /*0190*/  EXIT ;  /* 0x000000000000794d */ /* 0x000fea0003800000 */
.L_x_1:
[----:B------:R-:W-:-:S00]  /*01a0*/  BRA `(.L_x_1) ;  /* 0xfffffffc00fc7947 */ /* 0x000fc0000383ffff */
[----:B------:R-:W-:-:S00]  /*01b0*/  NOP ;  /* 0x0000000000007918 */ /* 0x000fc00000000000 */
        /* <DEDUP_REMOVED lines=12> */
.L_x_2:


//--------------------- .nv.shared.reserved.0     --------------------------
	.section	.nv.shared.reserved.0,"aw",@nobits
	.weak		__nv_reservedSMEM_offset_0_alias
	.size		__nv_reservedSMEM_offset_0_alias, 0, 64
	.other		__nv_reservedSMEM_offset_0_alias,@"STO_CUDA_RESERVED_SHARED STV_DEFAULT"
__nv_reservedSMEM_offset_0_alias:
	.zero		0
	.zero		64


//--------------------- .nv.constant0._Z10update_velifffPfS_ --------------------------
	.section	.nv.constant0._Z10update_velifffPfS_,"a",@progbits
	.sectionflags	@""
	.align	4
.nv.constant0._Z10update_velifffPfS_:
	.zero		928


//--------------------- SYMBOLS --------------------------

	.type		.nv.reservedSmem.offset0,@object
	.size		.nv.reservedSmem.offset0,0x4
